//
// Generated by NVIDIA NVVM Compiler
//
// Compiler Build ID: CL-36424714
// Cuda compilation tools, release 13.0, V13.0.88
// Based on NVVM 20.0.0
//

.version 9.0
.target sm_100
.address_size 64

	// .globl	_Z7matMultPfS_iS_

.visible .entry _Z7matMultPfS_iS_(
	.param .u64 .ptr .align 1 _Z7matMultPfS_iS__param_0,
	.param .u64 .ptr .align 1 _Z7matMultPfS_iS__param_1,
	.param .u32 _Z7matMultPfS_iS__param_2,
	.param .u64 .ptr .align 1 _Z7matMultPfS_iS__param_3
)
{
	.reg .pred 	%p<10>;
	.reg .b32 	%r<74>;
	.reg .b32 	%f<68>;
	.reg .b64 	%rd<61>;

	ld.param.u64 	%rd7, [_Z7matMultPfS_iS__param_0];
	ld.param.u64 	%rd8, [_Z7matMultPfS_iS__param_1];
	ld.param.u32 	%r40, [_Z7matMultPfS_iS__param_2];
	ld.param.u64 	%rd6, [_Z7matMultPfS_iS__param_3];
	cvta.to.global.u64 	%rd1, %rd8;
	cvta.to.global.u64 	%rd2, %rd7;
	mov.u32 	%r41, %ctaid.x;
	mov.u32 	%r42, %ctaid.y;
	mov.u32 	%r1, %tid.x;
	mov.u32 	%r43, %tid.y;
	mul.lo.s32 	%r44, %r40, %r42;
	shl.b32 	%r45, %r44, 5;
	mad.lo.s32 	%r2, %r40, %r43, %r45;
	shl.b32 	%r3, %r41, 5;
	add.s32 	%r4, %r3, %r1;
	setp.lt.s32 	%p1, %r40, 1;
	mov.f32 	%f67, 0f00000000;
	@%p1 bra 	$L__BB0_12;
	and.b32  	%r5, %r40, 7;
	setp.lt.u32 	%p2, %r40, 8;
	mov.f32 	%f67, 0f00000000;
	mov.b32 	%r72, 0;
	@%p2 bra 	$L__BB0_4;
	and.b32  	%r72, %r40, 2147483640;
	neg.s32 	%r70, %r72;
	add.s32 	%r47, %r1, %r40;
	add.s32 	%r69, %r47, %r3;
	shl.b32 	%r9, %r40, 3;
	shl.b32 	%r48, %r40, 1;
	add.s32 	%r68, %r4, %r48;
	mad.lo.s32 	%r67, %r40, 3, %r4;
	shl.b32 	%r49, %r40, 2;
	add.s32 	%r66, %r4, %r49;
	mad.lo.s32 	%r65, %r40, 5, %r4;
	mad.lo.s32 	%r64, %r40, 6, %r4;
	mad.lo.s32 	%r63, %r40, 7, %r4;
	mul.wide.u32 	%rd9, %r2, 4;
	add.s64 	%rd10, %rd9, %rd2;
	add.s64 	%rd60, %rd10, 16;
	mov.f32 	%f67, 0f00000000;
	mov.u32 	%r62, %r4;
$L__BB0_3:
	.pragma "nounroll";
	ld.global.f32 	%f17, [%rd60+-16];
	mul.wide.u32 	%rd11, %r62, 4;
	add.s64 	%rd12, %rd1, %rd11;
	ld.global.f32 	%f18, [%rd12];
	fma.rn.f32 	%f19, %f17, %f18, %f67;
	ld.global.f32 	%f20, [%rd60+-12];
	mul.wide.u32 	%rd13, %r69, 4;
	add.s64 	%rd14, %rd1, %rd13;
	ld.global.f32 	%f21, [%rd14];
	fma.rn.f32 	%f22, %f20, %f21, %f19;
	ld.global.f32 	%f23, [%rd60+-8];
	mul.wide.u32 	%rd15, %r68, 4;
	add.s64 	%rd16, %rd1, %rd15;
	ld.global.f32 	%f24, [%rd16];
	fma.rn.f32 	%f25, %f23, %f24, %f22;
	ld.global.f32 	%f26, [%rd60+-4];
	mul.wide.u32 	%rd17, %r67, 4;
	add.s64 	%rd18, %rd1, %rd17;
	ld.global.f32 	%f27, [%rd18];
	fma.rn.f32 	%f28, %f26, %f27, %f25;
	ld.global.f32 	%f29, [%rd60];
	mul.wide.u32 	%rd19, %r66, 4;
	add.s64 	%rd20, %rd1, %rd19;
	ld.global.f32 	%f30, [%rd20];
	fma.rn.f32 	%f31, %f29, %f30, %f28;
	ld.global.f32 	%f32, [%rd60+4];
	mul.wide.u32 	%rd21, %r65, 4;
	add.s64 	%rd22, %rd1, %rd21;
	ld.global.f32 	%f33, [%rd22];
	fma.rn.f32 	%f34, %f32, %f33, %f31;
	ld.global.f32 	%f35, [%rd60+8];
	mul.wide.u32 	%rd23, %r64, 4;
	add.s64 	%rd24, %rd1, %rd23;
	ld.global.f32 	%f36, [%rd24];
	fma.rn.f32 	%f37, %f35, %f36, %f34;
	ld.global.f32 	%f38, [%rd60+12];
	mul.wide.u32 	%rd25, %r63, 4;
	add.s64 	%rd26, %rd1, %rd25;
	ld.global.f32 	%f39, [%rd26];
	fma.rn.f32 	%f67, %f38, %f39, %f37;
	add.s32 	%r70, %r70, 8;
	add.s32 	%r69, %r69, %r9;
	add.s32 	%r68, %r68, %r9;
	add.s32 	%r67, %r67, %r9;
	add.s32 	%r66, %r66, %r9;
	add.s32 	%r65, %r65, %r9;
	add.s32 	%r64, %r64, %r9;
	add.s32 	%r63, %r63, %r9;
	add.s32 	%r62, %r62, %r9;
	add.s64 	%rd60, %rd60, 32;
	setp.ne.s32 	%p3, %r70, 0;
	@%p3 bra 	$L__BB0_3;
$L__BB0_4:
	setp.eq.s32 	%p4, %r5, 0;
	@%p4 bra 	$L__BB0_12;
	and.b32  	%r35, %r40, 3;
	setp.lt.u32 	%p5, %r5, 4;
	@%p5 bra 	$L__BB0_7;
	add.s32 	%r50, %r2, %r72;
	mul.wide.u32 	%rd27, %r50, 4;
	add.s64 	%rd28, %rd2, %rd27;
	ld.global.f32 	%f41, [%rd28];
	mad.lo.s32 	%r51, %r72, %r40, %r4;
	mul.wide.u32 	%rd29, %r51, 4;
	add.s64 	%rd30, %rd1, %rd29;
	ld.global.f32 	%f42, [%rd30];
	fma.rn.f32 	%f43, %f41, %f42, %f67;
	cvt.u64.u32 	%rd31, %r2;
	cvt.u64.u32 	%rd32, %r72;
	add.s64 	%rd33, %rd31, %rd32;
	shl.b64 	%rd34, %rd33, 2;
	add.s64 	%rd35, %rd2, %rd34;
	ld.global.f32 	%f44, [%rd35+4];
	add.s32 	%r52, %r51, %r40;
	mul.wide.u32 	%rd36, %r52, 4;
	add.s64 	%rd37, %rd1, %rd36;
	ld.global.f32 	%f45, [%rd37];
	fma.rn.f32 	%f46, %f44, %f45, %f43;
	ld.global.f32 	%f47, [%rd35+8];
	add.s32 	%r53, %r52, %r40;
	mul.wide.u32 	%rd38, %r53, 4;
	add.s64 	%rd39, %rd1, %rd38;
	ld.global.f32 	%f48, [%rd39];
	fma.rn.f32 	%f49, %f47, %f48, %f46;
	ld.global.f32 	%f50, [%rd35+12];
	add.s32 	%r54, %r53, %r40;
	mul.wide.u32 	%rd40, %r54, 4;
	add.s64 	%rd41, %rd1, %rd40;
	ld.global.f32 	%f51, [%rd41];
	fma.rn.f32 	%f67, %f50, %f51, %f49;
	add.s32 	%r72, %r72, 4;
$L__BB0_7:
	setp.eq.s32 	%p6, %r35, 0;
	@%p6 bra 	$L__BB0_12;
	setp.eq.s32 	%p7, %r35, 1;
	@%p7 bra 	$L__BB0_10;
	add.s32 	%r55, %r2, %r72;
	mul.wide.u32 	%rd42, %r55, 4;
	add.s64 	%rd43, %rd2, %rd42;
	ld.global.f32 	%f53, [%rd43];
	mad.lo.s32 	%r56, %r72, %r40, %r4;
	mul.wide.u32 	%rd44, %r56, 4;
	add.s64 	%rd45, %rd1, %rd44;
	ld.global.f32 	%f54, [%rd45];
	fma.rn.f32 	%f55, %f53, %f54, %f67;
	cvt.u64.u32 	%rd46, %r2;
	cvt.u64.u32 	%rd47, %r72;
	add.s64 	%rd48, %rd46, %rd47;
	shl.b64 	%rd49, %rd48, 2;
	add.s64 	%rd50, %rd2, %rd49;
	ld.global.f32 	%f56, [%rd50+4];
	add.s32 	%r57, %r56, %r40;
	mul.wide.u32 	%rd51, %r57, 4;
	add.s64 	%rd52, %rd1, %rd51;
	ld.global.f32 	%f57, [%rd52];
	fma.rn.f32 	%f67, %f56, %f57, %f55;
	add.s32 	%r72, %r72, 2;
$L__BB0_10:
	and.b32  	%r58, %r40, 1;
	setp.eq.b32 	%p8, %r58, 1;
	not.pred 	%p9, %p8;
	@%p9 bra 	$L__BB0_12;
	add.s32 	%r59, %r2, %r72;
	mul.wide.u32 	%rd53, %r59, 4;
	add.s64 	%rd54, %rd2, %rd53;
	ld.global.f32 	%f58, [%rd54];
	mad.lo.s32 	%r60, %r72, %r40, %r4;
	mul.wide.u32 	%rd55, %r60, 4;
	add.s64 	%rd56, %rd1, %rd55;
	ld.global.f32 	%f59, [%rd56];
	fma.rn.f32 	%f67, %f58, %f59, %f67;
$L__BB0_12:
	cvta.to.global.u64 	%rd57, %rd6;
	add.s32 	%r61, %r2, %r4;
	mul.wide.s32 	%rd58, %r61, 4;
	add.s64 	%rd59, %rd57, %rd58;
	st.global.f32 	[%rd59], %f67;
	ret;

}


// ===== COMPILED SASS (sm_100) =====

	.target	sm_100

	.elftype	@"ET_EXEC"


//--------------------- .note.nv.tkinfo           --------------------------
	.section	.note.nv.tkinfo,"",@"SHT_NOTE"
	.sectionflags	@"SHF_NOTE_NV_TKINFO"
	.tkinfo
        /*0018*/ 	.word	0x00000002
        /*0030*/ 	.string	""
        /*0030*/ 	.string	"ptxas"
        /*0030*/ 	.string	"Cuda compilation tools, release 13.0, V13.0.88"
        /*0030*/ 	.string	"Build cuda_13.0.r13.0/compiler.36424714_0"
        /*0030*/ 	.string	"-arch sm_100 -m 64 "



//--------------------- .note.nv.cuinfo           --------------------------
	.section	.note.nv.cuinfo,"",@"SHT_NOTE"
	.sectionflags	@"SHF_NOTE_NV_CUINFO"
        /*0018*/ 	.short	0x0002
        /*001a*/ 	.short	0x0064
        /*001c*/ 	.short	0x0082
	.zero		2


//--------------------- .nv.info                  --------------------------
	.section	.nv.info,"",@"SHT_CUDA_INFO"
	.align	4


	//----- nvinfo : EIATTR_REGCOUNT
	.align		4
        /*0000*/ 	.byte	0x04, 0x2f
        /*0002*/ 	.short	(.L_1 - .L_0)
	.align		4
.L_0:
        /*0004*/ 	.word	index@(_Z7matMultPfS_iS_)
        /*0008*/ 	.word	0x00000020


	//----- nvinfo : EIATTR_FRAME_SIZE
	.align		4
.L_1:
        /*000c*/ 	.byte	0x04, 0x11
        /*000e*/ 	.short	(.L_3 - .L_2)
	.align		4
.L_2:
        /*0010*/ 	.word	index@(_Z7matMultPfS_iS_)
        /*0014*/ 	.word	0x00000000


	//----- nvinfo : EIATTR_MIN_STACK_SIZE
	.align		4
.L_3:
        /*0018*/ 	.byte	0x04, 0x12
        /*001a*/ 	.short	(.L_5 - .L_4)
	.align		4
.L_4:
        /*001c*/ 	.word	index@(_Z7matMultPfS_iS_)
        /*0020*/ 	.word	0x00000000
.L_5:


//--------------------- .nv.compat                --------------------------
	.section	.nv.compat,"",@"SHT_CUDA_COMPAT_INFO"
	.align	4
        /*0000*/ 	.byte	0x02, 0x09, 0x00, 0x00, 0x02, 0x02, 0x01, 0x00, 0x02, 0x05, 0x05, 0x00, 0x03, 0x07, 0x01, 0x01
        /*0010*/ 	.byte	0x02, 0x03, 0x00, 0x00, 0x02, 0x06, 0x01, 0x00, 0x04, 0x0b, 0x08, 0x00, 0x09, 0x00, 0x00, 0x00
        /*0020*/ 	.byte	0x00, 0x00, 0x00, 0x00


//--------------------- .nv.info._Z7matMultPfS_iS_ --------------------------
	.section	.nv.info._Z7matMultPfS_iS_,"",@"SHT_CUDA_INFO"
	.sectionflags	@""
	.align	4


	//----- nvinfo : EIATTR_CUDA_API_VERSION
	.align		4
        /*0000*/ 	.byte	0x04, 0x37
        /*0002*/ 	.short	(.L_7 - .L_6)
.L_6:
        /*0004*/ 	.word	0x00000082


	//----- nvinfo : EIATTR_KPARAM_INFO
	.align		4
.L_7:
        /*0008*/ 	.byte	0x04, 0x17
        /*000a*/ 	.short	(.L_9 - .L_8)
.L_8:
        /*000c*/ 	.word	0x00000000
        /*0010*/ 	.short	0x0003
        /*0012*/ 	.short	0x0018
        /*0014*/ 	.byte	0x00, 0xf5, 0x21, 0x00


	//----- nvinfo : EIATTR_KPARAM_INFO
	.align		4
.L_9:
        /*0018*/ 	.byte	0x04, 0x17
        /*001a*/ 	.short	(.L_11 - .L_10)
.L_10:
        /*001c*/ 	.word	0x00000000
        /*0020*/ 	.short	0x0002
        /*0022*/ 	.short	0x0010
        /*0024*/ 	.byte	0x00, 0xf0, 0x11, 0x00


	//----- nvinfo : EIATTR_KPARAM_INFO
	.align		4
.L_11:
        /*0028*/ 	.byte	0x04, 0x17
        /*002a*/ 	.short	(.L_13 - .L_12)
.L_12:
        /*002c*/ 	.word	0x00000000
        /*0030*/ 	.short	0x0001
        /*0032*/ 	.short	0x0008
        /*0034*/ 	.byte	0x00, 0xf5, 0x21, 0x00


	//----- nvinfo : EIATTR_KPARAM_INFO
	.align		4
.L_13:
        /*0038*/ 	.byte	0x04, 0x17
        /*003a*/ 	.short	(.L_15 - .L_14)
.L_14:
        /*003c*/ 	.word	0x00000000
        /*0040*/ 	.short	0x0000
        /*0042*/ 	.short	0x0000
        /*0044*/ 	.byte	0x00, 0xf5, 0x21, 0x00


	//----- nvinfo : EIATTR_SPARSE_MMA_MASK
	.align		4
.L_15:
        /*0048*/ 	.byte	0x03, 0x50
        /*004a*/ 	.short	0x0000


	//----- nvinfo : EIATTR_MAXREG_COUNT
	.align		4
        /*004c*/ 	.byte	0x03, 0x1b
        /*004e*/ 	.short	0x00ff


	//----- nvinfo : EIATTR_MERCURY_ISA_VERSION
	.align		4
        /*0050*/ 	.byte	0x03, 0x5f
        /*0052*/ 	.short	0x0101


	//----- nvinfo : EIATTR_VRC_CTA_INIT_COUNT
	.align		4
        /*0054*/ 	.byte	0x02, 0x4a
	.zero		1
	.zero		1


	//----- nvinfo : EIATTR_EXIT_INSTR_OFFSETS
	.align		4
        /*0058*/ 	.byte	0x04, 0x1c
        /*005a*/ 	.short	(.L_17 - .L_16)


	//   ....[0]....
.L_16:
        /*005c*/ 	.word	0x000009c0


	//----- nvinfo : EIATTR_CBANK_PARAM_SIZE
	.align		4
.L_17:
        /*0060*/ 	.byte	0x03, 0x19
        /*0062*/ 	.short	0x0020


	//----- nvinfo : EIATTR_PARAM_CBANK
	.align		4
        /*0064*/ 	.byte	0x04, 0x0a
        /*0066*/ 	.short	(.L_19 - .L_18)
	.align		4
.L_18:
        /*0068*/ 	.word	index@(.nv.constant0._Z7matMultPfS_iS_)
        /*006c*/ 	.short	0x0380
        /*006e*/ 	.short	0x0020


	//----- nvinfo : EIATTR_SW_WAR
	.align		4
.L_19:
        /*0070*/ 	.byte	0x04, 0x36
        /*0072*/ 	.short	(.L_21 - .L_20)
.L_20:
        /*0074*/ 	.word	0x00000008
.L_21:


//--------------------- .nv.callgraph             --------------------------
	.section	.nv.callgraph,"",@"SHT_CUDA_CALLGRAPH"
	.align	4
	.sectionentsize	8
	.align		4
        /*0000*/ 	.word	0x00000000
	.align		4
        /*0004*/ 	.word	0xffffffff
	.align		4
        /*0008*/ 	.word	0x00000000
	.align		4
        /*000c*/ 	.word	0xfffffffe
	.align		4
        /*0010*/ 	.word	0x00000000
	.align		4
        /*0014*/ 	.word	0xfffffffd
	.align		4
        /*0018*/ 	.word	0x00000000
	.align		4
        /*001c*/ 	.word	0xfffffffc


//--------------------- .text._Z7matMultPfS_iS_   --------------------------
	.section	.text._Z7matMultPfS_iS_,"ax",@progbits
	.align	128
        .global         _Z7matMultPfS_iS_
        .type           _Z7matMultPfS_iS_,@function
        .size           _Z7matMultPfS_iS_,(.L_x_5 - _Z7matMultPfS_iS_)
        .other          _Z7matMultPfS_iS_,@"STO_CUDA_ENTRY STV_DEFAULT"
_Z7matMultPfS_iS_:
.text._Z7matMultPfS_iS_:
[----:B------:R-:W-:Y:S08]  /*0000*/  LDC R1, c[0x0][0x37c] ;  /* 0x0000df00ff017b82 */ /* 0x000ff00000000800 */
[----:B------:R-:W0:Y:S01]  /*0010*/  LDC R0, c[0x0][0x390] ;  /* 0x0000e400ff007b82 */ /* 0x000e220000000800 */
[----:B------:R-:W1:Y:S01]  /*0020*/  S2R R4, SR_TID.Y ;  /* 0x0000000000047919 */ /* 0x000e620000002200 */
[----:B------:R-:W-:Y:S01]  /*0030*/  HFMA2 R12, -RZ, RZ, 0, 0 ;  /* 0x00000000ff0c7431 */ /* 0x000fe200000001ff */
[----:B------:R-:W2:Y:S05]  /*0040*/  S2R R6, SR_CTAID.X ;  /* 0x0000000000067919 */ /* 0x000eaa0000002500 */
[----:B------:R-:W3:Y:S01]  /*0050*/  S2UR UR4, SR_CTAID.Y ;  /* 0x00000000000479c3 */ /* 0x000ee20000002600 */
[----:B------:R-:W2:Y:S01]  /*0060*/  S2R R11, SR_TID.X ;  /* 0x00000000000b7919 */ /* 0x000ea20000002100 */
[C---:B0-----:R-:W-:Y:S01]  /*0070*/  ISETP.GE.AND P0, PT, R0.reuse, 0x1, PT ;  /* 0x000000010000780c */ /* 0x041fe20003f06270 */
[----:B---3--:R-:W-:Y:S01]  /*0080*/  IMAD R2, R0, UR4, RZ ;  /* 0x0000000400027c24 */ /* 0x008fe2000f8e02ff */
[----:B------:R-:W0:Y:S04]  /*0090*/  LDCU.64 UR4, c[0x0][0x358] ;  /* 0x00006b00ff0477ac */ /* 0x000e280008000a00 */
[----:B------:R-:W-:-:S02]  /*00a0*/  SHF.L.U32 R3, R2, 0x5, RZ ;  /* 0x0000000502037819 */ /* 0x000fc400000006ff */
[----:B--2---:R-:W-:-:S03]  /*00b0*/  LEA R5, R6, R11, 0x5 ;  /* 0x0000000b06057211 */ /* 0x004fc600078e28ff */
[----:B-1----:R-:W-:Y:S02]  /*00c0*/  IMAD R2, R4, R0, R3 ;  /* 0x0000000004027224 */ /* 0x002fe400078e0203 */
[----:B------:R-:W-:Y:S05]  /*00d0*/  @!P0 BRA `(.L_x_0) ;  /* 0x0000000800288947 */ /* 0x000fea0003800000 */
[C---:B------:R-:W-:Y:S02]  /*00e0*/  ISETP.GE.U32.AND P1, PT, R0.reuse, 0x8, PT ;  /* 0x000000080000780c */ /* 0x040fe40003f26070 */
[----:B------:R-:W-:Y:S02]  /*00f0*/  LOP3.LUT R4, R0, 0x7, RZ, 0xc0, !PT ;  /* 0x0000000700047812 */ /* 0x000fe400078ec0ff */
[----:B------:R-:W-:Y:S02]  /*0100*/  MOV R12, RZ ;  /* 0x000000ff000c7202 */ /* 0x000fe40000000f00 */
[----:B------:R-:W-:Y:S02]  /*0110*/  ISETP.NE.AND P0, PT, R4, RZ, PT ;  /* 0x000000ff0400720c */ /* 0x000fe40003f05270 */
[----:B------:R-:W-:-:S05]  /*0120*/  MOV R7, RZ ;  /* 0x000000ff00077202 */ /* 0x000fca0000000f00 */
[----:B------:R-:W-:Y:S06]  /*0130*/  @!P1 BRA `(.L_x_1) ;  /* 0x0000000400009947 */ /* 0x000fec0003800000 */
[----:B------:R-:W1:Y:S01]  /*0140*/  LDC.64 R8, c[0x0][0x380] ;  /* 0x0000e000ff087b82 */ /* 0x000e620000000a00 */
[----:B------:R-:W-:Y:S01]  /*0150*/  IMAD.IADD R3, R11, 0x1, R0 ;  /* 0x000000010b037824 */ /* 0x000fe200078e0200 */
[C---:B------:R-:W-:Y:S01]  /*0160*/  LOP3.LUT R7, R0.reuse, 0x7ffffff8, RZ, 0xc0, !PT ;  /* 0x7ffffff800077812 */ /* 0x040fe200078ec0ff */
[C-C-:B------:R-:W-:Y:S01]  /*0170*/  IMAD R11, R0.reuse, 0x3, R5.reuse ;  /* 0x00000003000b7824 */ /* 0x140fe200078e0205 */
[C---:B------:R-:W-:Y:S01]  /*0180*/  LEA R13, R0.reuse, R5, 0x2 ;  /* 0x00000005000d7211 */ /* 0x040fe200078e10ff */
[--C-:B------:R-:W-:Y:S01]  /*0190*/  IMAD R25, R0, 0x5, R5.reuse ;  /* 0x0000000500197824 */ /* 0x100fe200078e0205 */
[----:B------:R-:W-:Y:S01]  /*01a0*/  LEA R3, R6, R3, 0x5 ;  /* 0x0000000306037211 */ /* 0x000fe200078e28ff */
[----:B------:R-:W-:Y:S01]  /*01b0*/  IMAD R29, R0, 0x6, R5 ;  /* 0x00000006001d7824 */ /* 0x000fe200078e0205 */
[----:B------:R-:W-:Y:S01]  /*01c0*/  MOV R10, R5 ;  /* 0x00000005000a7202 */ /* 0x000fe20000000f00 */
[----:B------:R-:W-:Y:S01]  /*01d0*/  IMAD.MOV.U32 R12, RZ, RZ, RZ ;  /* 0x000000ffff0c7224 */ /* 0x000fe200078e00ff */
[----:B------:R-:W-:Y:S01]  /*01e0*/  IADD3 R6, PT, PT, -R7, RZ, RZ ;  /* 0x000000ff07067210 */ /* 0x000fe20007ffe1ff */
[----:B-1----:R-:W-:-:S03]  /*01f0*/  IMAD.WIDE.U32 R8, R2, 0x4, R8 ;  /* 0x0000000402087825 */ /* 0x002fc600078e0008 */
[----:B------:R-:W-:Y:S01]  /*0200*/  IADD3 R20, P1, PT, R8, 0x10, RZ ;  /* 0x0000001008147810 */ /* 0x000fe20007f3e0ff */
[----:B------:R-:W-:-:S03]  /*0210*/  IMAD R8, R0, 0x7, R5 ;  /* 0x0000000700087824 */ /* 0x000fc600078e0205 */
[----:B------:R-:W-:Y:S02]  /*0220*/  IADD3.X R23, PT, PT, RZ, R9, RZ, P1, !PT ;  /* 0x00000009ff177210 */ /* 0x000fe40000ffe4ff */
[----:B------:R-:W-:-:S07]  /*0230*/  LEA R9, R0, R5, 0x1 ;  /* 0x0000000500097211 */ /* 0x000fce00078e08ff */
.L_x_2:
[----:B------:R-:W1:Y:S01]  /*0240*/  LDC.64 R16, c[0x0][0x388] ;  /* 0x0000e200ff107b82 */ /* 0x000e620000000a00 */
[----:B------:R-:W-:Y:S02]  /*0250*/  MOV R14, R20 ;  /* 0x00000014000e7202 */ /* 0x000fe40000000f00 */
[----:B------:R-:W-:-:S05]  /*0260*/  MOV R15, R23 ;  /* 0x00000017000f7202 */ /* 0x000fca0000000f00 */
[----:B0-----:R-:W2:Y:S04]  /*0270*/  LDG.E R21, desc[UR4][R14.64+-0x10] ;  /* 0xfffff0040e157981 */ /* 0x001ea8000c1e1900 */
[----:B------:R-:W3:Y:S04]  /*0280*/  LDG.E R28, desc[UR4][R14.64+-0x8] ;  /* 0xfffff8040e1c7981 */ /* 0x000ee8000c1e1900 */
[----:B------:R-:W4:Y:S01]  /*0290*/  LDG.E R24, desc[UR4][R14.64+-0x4] ;  /* 0xfffffc040e187981 */ /* 0x000f22000c1e1900 */
[----:B-1----:R-:W-:-:S06]  /*02a0*/  IMAD.WIDE.U32 R26, R10, 0x4, R16 ;  /* 0x000000040a1a7825 */ /* 0x002fcc00078e0010 */
[----:B------:R-:W2:Y:S01]  /*02b0*/  LDG.E R26, desc[UR4][R26.64] ;  /* 0x000000041a1a7981 */ /* 0x000ea2000c1e1900 */
[----:B------:R-:W-:-:S04]  /*02c0*/  IMAD.WIDE.U32 R22, R3, 0x4, R16 ;  /* 0x0000000403167825 */ /* 0x000fc800078e0010 */
[----:B------:R-:W-:Y:S02]  /*02d0*/  IMAD.WIDE.U32 R18, R9, 0x4, R16 ;  /* 0x0000000409127825 */ /* 0x000fe400078e0010 */
[----:B------:R2:W5:Y:S04]  /*02e0*/  LDG.E R22, desc[UR4][R22.64] ;  /* 0x0000000416167981 */ /* 0x000568000c1e1900 */
[----:B------:R-:W3:Y:S01]  /*02f0*/  LDG.E R19, desc[UR4][R18.64] ;  /* 0x0000000412137981 */ /* 0x000ee2000c1e1900 */
[----:B--2---:R-:W-:-:S03]  /*0300*/  FFMA R23, R21, R26, R12 ;  /* 0x0000001a15177223 */ /* 0x004fc6000000000c */
[----:B------:R-:W5:Y:S01]  /*0310*/  LDG.E R26, desc[UR4][R14.64+-0xc] ;  /* 0xfffff4040e1a7981 */ /* 0x000f62000c1e1900 */
[----:B------:R-:W-:-:S05]  /*0320*/  IMAD.WIDE.U32 R20, R11, 0x4, R16 ;  /* 0x000000040b147825 */ /* 0x000fca00078e0010 */
[----:B------:R-:W4:Y:S04]  /*0330*/  LDG.E R12, desc[UR4][R20.64] ;  /* 0x00000004140c7981 */ /* 0x000f28000c1e1900 */
[----:B------:R-:W2:Y:S04]  /*0340*/  LDG.E R20, desc[UR4][R14.64+0x4] ;  /* 0x000004040e147981 */ /* 0x000ea8000c1e1900 */
[----:B------:R-:W2:Y:S01]  /*0350*/  LDG.E R21, desc[UR4][R14.64+0x8] ;  /* 0x000008040e157981 */ /* 0x000ea2000c1e1900 */
[----:B-----5:R-:W-:Y:S01]  /*0360*/  FFMA R23, R26, R22, R23 ;  /* 0x000000161a177223 */ /* 0x020fe20000000017 */
[----:B------:R-:W-:-:S04]  /*0370*/  IMAD.WIDE.U32 R26, R13, 0x4, R16 ;  /* 0x000000040d1a7825 */ /* 0x000fc800078e0010 */
[----:B---3--:R-:W-:Y:S01]  /*0380*/  FFMA R28, R28, R19, R23 ;  /* 0x000000131c1c7223 */ /* 0x008fe20000000017 */
[----:B------:R-:W-:Y:S01]  /*0390*/  IMAD.WIDE.U32 R22, R25, 0x4, R16 ;  /* 0x0000000419167825 */ /* 0x000fe200078e0010 */
[----:B------:R-:W3:Y:S03]  /*03a0*/  LDG.E R27, desc[UR4][R26.64] ;  /* 0x000000041a1b7981 */ /* 0x000ee6000c1e1900 */
[----:B----4-:R-:W-:Y:S02]  /*03b0*/  FFMA R12, R24, R12, R28 ;  /* 0x0000000c180c7223 */ /* 0x010fe4000000001c */
[----:B------:R-:W3:Y:S04]  /*03c0*/  LDG.E R24, desc[UR4][R14.64] ;  /* 0x000000040e187981 */ /* 0x000ee8000c1e1900 */
[----:B------:R-:W2:Y:S01]  /*03d0*/  LDG.E R23, desc[UR4][R22.64] ;  /* 0x0000000416177981 */ /* 0x000ea2000c1e1900 */
[----:B------:R-:W-:-:S03]  /*03e0*/  IMAD.WIDE.U32 R18, R29, 0x4, R16 ;  /* 0x000000041d127825 */ /* 0x000fc600078e0010 */
[----:B------:R-:W4:Y:S01]  /*03f0*/  LDG.E R26, desc[UR4][R14.64+0xc] ;  /* 0x00000c040e1a7981 */ /* 0x000f22000c1e1900 */
[----:B------:R-:W-:-:S03]  /*0400*/  IMAD.WIDE.U32 R16, R8, 0x4, R16 ;  /* 0x0000000408107825 */ /* 0x000fc600078e0010 */
[----:B------:R-:W5:Y:S04]  /*0410*/  LDG.E R18, desc[UR4][R18.64] ;  /* 0x0000000412127981 */ /* 0x000f68000c1e1900 */
[----:B------:R-:W4:Y:S01]  /*0420*/  LDG.E R16, desc[UR4][R16.64] ;  /* 0x0000000410107981 */ /* 0x000f22000c1e1900 */
[----:B------:R-:W-:Y:S01]  /*0430*/  VIADD R6, R6, 0x8 ;  /* 0x0000000806067836 */ /* 0x000fe20000000000 */
[C---:B------:R-:W-:Y:S01]  /*0440*/  LEA R3, R0.reuse, R3, 0x3 ;  /* 0x0000000300037211 */ /* 0x040fe200078e18ff */
[C---:B------:R-:W-:Y:S01]  /*0450*/  IMAD R13, R0.reuse, 0x8, R13 ;  /* 0x00000008000d7824 */ /* 0x040fe200078e020d */
[C---:B------:R-:W-:Y:S02]  /*0460*/  LEA R9, R0.reuse, R9, 0x3 ;  /* 0x0000000900097211 */ /* 0x040fe400078e18ff */
[----:B------:R-:W-:-:S02]  /*0470*/  LEA R11, R0, R11, 0x3 ;  /* 0x0000000b000b7211 */ /* 0x000fc400078e18ff */
[C---:B------:R-:W-:Y:S02]  /*0480*/  LEA R25, R0.reuse, R25, 0x3 ;  /* 0x0000001900197211 */ /* 0x040fe400078e18ff */
[C---:B------:R-:W-:Y:S02]  /*0490*/  LEA R29, R0.reuse, R29, 0x3 ;  /* 0x0000001d001d7211 */ /* 0x040fe400078e18ff */
[C---:B------:R-:W-:Y:S02]  /*04a0*/  LEA R8, R0.reuse, R8, 0x3 ;  /* 0x0000000800087211 */ /* 0x040fe400078e18ff */
[----:B------:R-:W-:Y:S01]  /*04b0*/  LEA R10, R0, R10, 0x3 ;  /* 0x0000000a000a7211 */ /* 0x000fe200078e18ff */
[----:B---3--:R-:W-:-:S04]  /*04c0*/  FFMA R27, R24, R27, R12 ;  /* 0x0000001b181b7223 */ /* 0x008fc8000000000c */
[----:B--2---:R-:W-:Y:S01]  /*04d0*/  FFMA R12, R20, R23, R27 ;  /* 0x00000017140c7223 */ /* 0x004fe2000000001b */
[----:B------:R-:W-:-:S04]  /*04e0*/  IADD3 R20, P1, PT, R14, 0x20, RZ ;  /* 0x000000200e147810 */ /* 0x000fc80007f3e0ff */
[----:B------:R-:W-:Y:S02]  /*04f0*/  IADD3.X R23, PT, PT, RZ, R15, RZ, P1, !PT ;  /* 0x0000000fff177210 */ /* 0x000fe40000ffe4ff */
[----:B------:R-:W-:Y:S01]  /*0500*/  ISETP.NE.AND P1, PT, R6, RZ, PT ;  /* 0x000000ff0600720c */ /* 0x000fe20003f25270 */
[----:B-----5:R-:W-:-:S04]  /*0510*/  FFMA R21, R21, R18, R12 ;  /* 0x0000001215157223 */ /* 0x020fc8000000000c */
[----:B----4-:R-:W-:-:S08]  /*0520*/  FFMA R12, R26, R16, R21 ;  /* 0x000000101a0c7223 */ /* 0x010fd00000000015 */
[----:B------:R-:W-:Y:S05]  /*0530*/  @P1 BRA `(.L_x_2) ;  /* 0xfffffffc00401947 */ /* 0x000fea000383ffff */
.L_x_1:
[----:B------:R-:W-:Y:S05]  /*0540*/  @!P0 BRA `(.L_x_0) ;  /* 0x00000004000c8947 */ /* 0x000fea0003800000 */
[----:B------:R-:W-:Y:S02]  /*0550*/  ISETP.GE.U32.AND P1, PT, R4, 0x4, PT ;  /* 0x000000040400780c */ /* 0x000fe40003f26070 */
[----:B------:R-:W-:-:S04]  /*0560*/  LOP3.LUT R6, R0, 0x3, RZ, 0xc0, !PT ;  /* 0x0000000300067812 */ /* 0x000fc800078ec0ff */
[----:B------:R-:W-:-:S07]  /*0570*/  ISETP.NE.AND P0, PT, R6, RZ, PT ;  /* 0x000000ff0600720c */ /* 0x000fce0003f05270 */
[----:B------:R-:W-:Y:S06]  /*0580*/  @!P1 BRA `(.L_x_3) ;  /* 0x0000000000789947 */ /* 0x000fec0003800000 */
[----:B------:R-:W1:Y:S01]  /*0590*/  LDC.64 R18, c[0x0][0x380] ;  /* 0x0000e000ff127b82 */ /* 0x000e620000000a00 */
[----:B------:R-:W2:Y:S01]  /*05a0*/  LDCU.64 UR6, c[0x0][0x380] ;  /* 0x00007000ff0677ac */ /* 0x000ea20008000a00 */
[----:B------:R-:W-:Y:S01]  /*05b0*/  IMAD R21, R7, R0, R5 ;  /* 0x0000000007157224 */ /* 0x000fe200078e0205 */
[C---:B------:R-:W-:Y:S01]  /*05c0*/  IADD3 R4, P1, PT, R2.reuse, R7, RZ ;  /* 0x0000000702047210 */ /* 0x040fe20007f3e0ff */
[----:B------:R-:W-:-:S03]  /*05d0*/  IMAD.IADD R3, R2, 0x1, R7 ;  /* 0x0000000102037824 */ /* 0x000fc600078e0207 */
[-C--:B------:R-:W-:Y:S01]  /*05e0*/  IADD3 R11, PT, PT, R21, R0.reuse, RZ ;  /* 0x00000000150b7210 */ /* 0x080fe20007ffe0ff */
[----:B------:R-:W3:Y:S01]  /*05f0*/  LDC.64 R8, c[0x0][0x388] ;  /* 0x0000e200ff087b82 */ /* 0x000ee20000000a00 */
[----:B------:R-:W-:Y:S02]  /*0600*/  IADD3.X R13, PT, PT, RZ, RZ, RZ, P1, !PT ;  /* 0x000000ffff0d7210 */ /* 0x000fe40000ffe4ff */
[----:B--2---:R-:W-:Y:S01]  /*0610*/  LEA R10, P1, R4, UR6, 0x2 ;  /* 0x00000006040a7c11 */ /* 0x004fe2000f8210ff */
[----:B-1----:R-:W-:Y:S01]  /*0620*/  IMAD.WIDE.U32 R18, R3, 0x4, R18 ;  /* 0x0000000403127825 */ /* 0x002fe200078e0012 */
[----:B------:R-:W-:-:S05]  /*0630*/  IADD3 R3, PT, PT, R11, R0, RZ ;  /* 0x000000000b037210 */ /* 0x000fca0007ffe0ff */
[----:B0-----:R-:W2:Y:S01]  /*0640*/  LDG.E R19, desc[UR4][R18.64] ;  /* 0x0000000412137981 */ /* 0x001ea2000c1e1900 */
[----:B---3--:R-:W-:-:S04]  /*0650*/  IMAD.WIDE.U32 R20, R21, 0x4, R8 ;  /* 0x0000000415147825 */ /* 0x008fc800078e0008 */
[----:B------:R-:W-:Y:S01]  /*0660*/  IMAD.WIDE.U32 R14, R11, 0x4, R8 ;  /* 0x000000040b0e7825 */ /* 0x000fe200078e0008 */
[----:B------:R-:W-:Y:S01]  /*0670*/  LEA.HI.X R11, R4, UR7, R13, 0x2, P1 ;  /* 0x00000007040b7c11 */ /* 0x000fe200088f140d */
[----:B------:R-:W2:Y:S02]  /*0680*/  LDG.E R20, desc[UR4][R20.64] ;  /* 0x0000000414147981 */ /* 0x000ea4000c1e1900 */
[C-C-:B------:R-:W-:Y:S01]  /*0690*/  IMAD.WIDE.U32 R16, R3.reuse, 0x4, R8.reuse ;  /* 0x0000000403107825 */ /* 0x140fe200078e0008 */
[----:B------:R-:W-:Y:S01]  /*06a0*/  IADD3 R3, PT, PT, R3, R0, RZ ;  /* 0x0000000003037210 */ /* 0x000fe20007ffe0ff */
[----:B------:R-:W3:Y:S04]  /*06b0*/  LDG.E R14, desc[UR4][R14.64] ;  /* 0x000000040e0e7981 */ /* 0x000ee8000c1e1900 */
[----:B------:R-:W3:Y:S01]  /*06c0*/  LDG.E R4, desc[UR4][R10.64+0x4] ;  /* 0x000004040a047981 */ /* 0x000ee2000c1e1900 */
[----:B------:R-:W-:-:S03]  /*06d0*/  IMAD.WIDE.U32 R8, R3, 0x4, R8 ;  /* 0x0000000403087825 */ /* 0x000fc600078e0008 */
[----:B------:R-:W4:Y:S04]  /*06e0*/  LDG.E R16, desc[UR4][R16.64] ;  /* 0x0000000410107981 */ /* 0x000f28000c1e1900 */
[----:B------:R-:W4:Y:S04]  /*06f0*/  LDG.E R3, desc[UR4][R10.64+0x8] ;  /* 0x000008040a037981 */ /* 0x000f28000c1e1900 */
[----:B------:R-:W5:Y:S04]  /*0700*/  LDG.E R22, desc[UR4][R10.64+0xc] ;  /* 0x00000c040a167981 */ /* 0x000f68000c1e1900 */
[----:B------:R-:W5:Y:S01]  /*0710*/  LDG.E R8, desc[UR4][R8.64] ;  /* 0x0000000408087981 */ /* 0x000f62000c1e1900 */
[----:B------:R-:W-:Y:S01]  /*0720*/  IADD3 R7, PT, PT, R7, 0x4, RZ ;  /* 0x0000000407077810 */ /* 0x000fe20007ffe0ff */
[----:B--2---:R-:W-:-:S04]  /*0730*/  FFMA R19, R19, R20, R12 ;  /* 0x0000001413137223 */ /* 0x004fc8000000000c */
[----:B---3--:R-:W-:-:S04]  /*0740*/  FFMA R4, R4, R14, R19 ;  /* 0x0000000e04047223 */ /* 0x008fc80000000013 */
[----:B----4-:R-:W-:-:S04]  /*0750*/  FFMA R3, R3, R16, R4 ;  /* 0x0000001003037223 */ /* 0x010fc80000000004 */
[----:B-----5:R-:W-:-:S07]  /*0760*/  FFMA R12, R22, R8, R3 ;  /* 0x00000008160c7223 */ /* 0x020fce0000000003 */
.L_x_3:
[----:B------:R-:W-:Y:S05]  /*0770*/  @!P0 BRA `(.L_x_0) ;  /* 0x0000000000808947 */ /* 0x000fea0003800000 */
[----:B------:R-:W-:Y:S01]  /*0780*/  ISETP.NE.AND P1, PT, R6, 0x1, PT ;  /* 0x000000010600780c */ /* 0x000fe20003f25270 */
[----:B------:R-:W1:Y:S01]  /*0790*/  LDC.64 R18, c[0x0][0x380] ;  /* 0x0000e000ff127b82 */ /* 0x000e620000000a00 */
[----:B------:R-:W-:-:S04]  /*07a0*/  LOP3.LUT R3, R0, 0x1, RZ, 0xc0, !PT ;  /* 0x0000000100037812 */ /* 0x000fc800078ec0ff */
[----:B------:R-:W-:-:S03]  /*07b0*/  ISETP.NE.U32.AND P0, PT, R3, 0x1, PT ;  /* 0x000000010300780c */ /* 0x000fc60003f05070 */
[----:B------:R-:W2:Y:S04]  /*07c0*/  LDC.64 R16, c[0x0][0x388] ;  /* 0x0000e200ff107b82 */ /* 0x000ea80000000a00 */
[CC--:B------:R-:W-:Y:S01]  /*07d0*/  @P1 IMAD R3, R7.reuse, R0.reuse, R5 ;  /* 0x0000000007031224 */ /* 0x0c0fe200078e0205 */
[C---:B------:R-:W-:Y:S01]  /*07e0*/  @P1 IADD3 R4, P2, PT, R2.reuse, R7, RZ ;  /* 0x0000000702041210 */ /* 0x040fe20007f5e0ff */
[----:B------:R-:W-:Y:S01]  /*07f0*/  @P1 IMAD.IADD R21, R2, 0x1, R7 ;  /* 0x0000000102151824 */ /* 0x000fe200078e0207 */
[----:B------:R-:W-:Y:S01]  /*0800*/  @P1 IADD3 R7, PT, PT, R7, 0x2, RZ ;  /* 0x0000000207071810 */ /* 0x000fe20007ffe0ff */
[----:B------:R-:W3:Y:S01]  /*0810*/  @P1 LDC.64 R14, c[0x0][0x380] ;  /* 0x0000e000ff0e1b82 */ /* 0x000ee20000000a00 */
[----:B------:R-:W-:Y:S02]  /*0820*/  @P1 IADD3 R13, PT, PT, R3, R0, RZ ;  /* 0x00000000030d1210 */ /* 0x000fe40007ffe0ff */
[----:B------:R-:W-:-:S05]  /*0830*/  @P1 IADD3.X R6, PT, PT, RZ, RZ, RZ, P2, !PT ;  /* 0x000000ffff061210 */ /* 0x000fca00017fe4ff */
[----:B------:R-:W4:Y:S01]  /*0840*/  LDC.64 R10, c[0x0][0x380] ;  /* 0x0000e000ff0a7b82 */ /* 0x000f220000000a00 */
[----:B-1----:R-:W-:-:S06]  /*0850*/  @P1 IMAD.WIDE.U32 R20, R21, 0x4, R18 ;  /* 0x0000000415141825 */ /* 0x002fcc00078e0012 */
[----:B0-----:R-:W5:Y:S01]  /*0860*/  @P1 LDG.E R21, desc[UR4][R20.64] ;  /* 0x0000000414151981 */ /* 0x001f62000c1e1900 */
[----:B------:R-:W0:Y:S01]  /*0870*/  LDC.64 R8, c[0x0][0x388] ;  /* 0x0000e200ff087b82 */ /* 0x000e220000000a00 */
[----:B--2---:R-:W-:-:S04]  /*0880*/  @P1 IMAD.WIDE.U32 R18, R3, 0x4, R16 ;  /* 0x0000000403121825 */ /* 0x004fc800078e0010 */
[----:B------:R-:W-:Y:S01]  /*0890*/  @!P0 IMAD R3, R7, R0, R5 ;  /* 0x0000000007038224 */ /* 0x000fe200078e0205 */
[----:B------:R-:W-:Y:S02]  /*08a0*/  @!P0 IADD3 R7, PT, PT, R2, R7, RZ ;  /* 0x0000000702078210 */ /* 0x000fe40007ffe0ff */
[C---:B---3--:R-:W-:Y:S01]  /*08b0*/  @P1 LEA R14, P2, R4.reuse, R14, 0x2 ;  /* 0x0000000e040e1211 */ /* 0x048fe200078410ff */
[----:B------:R-:W-:Y:S01]  /*08c0*/  @P1 IMAD.WIDE.U32 R16, R13, 0x4, R16 ;  /* 0x000000040d101825 */ /* 0x000fe200078e0010 */
[----:B------:R-:W5:Y:S02]  /*08d0*/  @P1 LDG.E R18, desc[UR4][R18.64] ;  /* 0x0000000412121981 */ /* 0x000f64000c1e1900 */
[----:B------:R-:W-:-:S03]  /*08e0*/  @P1 LEA.HI.X R15, R4, R15, R6, 0x2, P2 ;  /* 0x0000000f040f1211 */ /* 0x000fc600010f1406 */
[----:B------:R-:W2:Y:S01]  /*08f0*/  @P1 LDG.E R16, desc[UR4][R16.64] ;  /* 0x0000000410101981 */ /* 0x000ea2000c1e1900 */
[----:B----4-:R-:W-:-:S03]  /*0900*/  @!P0 IMAD.WIDE.U32 R10, R7, 0x4, R10 ;  /* 0x00000004070a8825 */ /* 0x010fc600078e000a */
[----:B------:R-:W2:Y:S04]  /*0910*/  @P1 LDG.E R14, desc[UR4][R14.64+0x4] ;  /* 0x000004040e0e1981 */ /* 0x000ea8000c1e1900 */
[----:B------:R-:W3:Y:S01]  /*0920*/  @!P0 LDG.E R11, desc[UR4][R10.64] ;  /* 0x000000040a0b8981 */ /* 0x000ee2000c1e1900 */
[----:B0-----:R-:W-:-:S06]  /*0930*/  @!P0 IMAD.WIDE.U32 R8, R3, 0x4, R8 ;  /* 0x0000000403088825 */ /* 0x001fcc00078e0008 */
[----:B------:R-:W3:Y:S01]  /*0940*/  @!P0 LDG.E R8, desc[UR4][R8.64] ;  /* 0x0000000408088981 */ /* 0x000ee2000c1e1900 */
[----:B-----5:R-:W-:-:S04]  /*0950*/  @P1 FFMA R21, R21, R18, R12 ;  /* 0x0000001215151223 */ /* 0x020fc8000000000c */
[----:B--2---:R-:W-:-:S04]  /*0960*/  @P1 FFMA R12, R14, R16, R21 ;  /* 0x000000100e0c1223 */ /* 0x004fc80000000015 */
[----:B---3--:R-:W-:-:S07]  /*0970*/  @!P0 FFMA R12, R11, R8, R12 ;  /* 0x000000080b0c8223 */ /* 0x008fce000000000c */
.L_x_0:
[----:B------:R-:W1:Y:S01]  /*0980*/  LDC.64 R6, c[0x0][0x398] ;  /* 0x0000e600ff067b82 */ /* 0x000e620000000a00 */
[----:B------:R-:W-:-:S05]  /*0990*/  IADD3 R3, PT, PT, R2, R5, RZ ;  /* 0x0000000502037210 */ /* 0x000fca0007ffe0ff */
[----:B-1----:R-:W-:-:S05]  /*09a0*/  IMAD.WIDE R2, R3, 0x4, R6 ;  /* 0x0000000403027825 */ /* 0x002fca00078e0206 */
[----:B0-----:R-:W-:Y:S01]  /*09b0*/  STG.E desc[UR4][R2.64], R12 ;  /* 0x0000000c02007986 */ /* 0x001fe2000c101904 */
[----:B------:R-:W-:Y:S05]  /*09c0*/  EXIT ;  /* 0x000000000000794d */ /* 0x000fea0003800000 */
.L_x_4:
[----:B------:R-:W-:-:S00]  /*09d0*/  BRA `(.L_x_4) ;  /* 0xfffffffc00fc7947 */ /* 0x000fc0000383ffff */
[----:B------:R-:W-:-:S00]  /*09e0*/  NOP ;  /* 0x0000000000007918 */ /* 0x000fc00000000000 */
        /* <DEDUP_REMOVED lines=9> */
.L_x_5:


//--------------------- .nv.shared.reserved.0     --------------------------
	.section	.nv.shared.reserved.0,"aw",@nobits
	.weak		__nv_reservedSMEM_offset_0_alias
	.size		__nv_reservedSMEM_offset_0_alias, 0, 64
	.other		__nv_reservedSMEM_offset_0_alias,@"STO_CUDA_RESERVED_SHARED STV_DEFAULT"
__nv_reservedSMEM_offset_0_alias:
	.zero		0
	.zero		64


//--------------------- .nv.constant0._Z7matMultPfS_iS_ --------------------------
	.section	.nv.constant0._Z7matMultPfS_iS_,"a",@progbits
	.sectionflags	@""
	.align	4
.nv.constant0._Z7matMultPfS_iS_:
	.zero		928


//--------------------- SYMBOLS --------------------------

	.type		.nv.reservedSmem.offset0,@object
	.size		.nv.reservedSmem.offset0,0x4
